//
// Generated by NVIDIA NVVM Compiler
//
// Compiler Build ID: CL-36424714
// Cuda compilation tools, release 13.0, V13.0.88
// Based on NVVM 20.0.0
//

.version 9.0
.target sm_100
.address_size 64

	// .globl	_Z5countPcS_Piii

.visible .entry _Z5countPcS_Piii(
	.param .u64 .ptr .align 1 _Z5countPcS_Piii_param_0,
	.param .u64 .ptr .align 1 _Z5countPcS_Piii_param_1,
	.param .u64 .ptr .align 1 _Z5countPcS_Piii_param_2,
	.param .u32 _Z5countPcS_Piii_param_3,
	.param .u32 _Z5countPcS_Piii_param_4
)
{
	.reg .pred 	%p<5>;
	.reg .b16 	%rs<3>;
	.reg .b32 	%r<14>;
	.reg .b64 	%rd<11>;

	ld.param.u64 	%rd3, [_Z5countPcS_Piii_param_0];
	ld.param.u64 	%rd4, [_Z5countPcS_Piii_param_1];
	ld.param.u64 	%rd5, [_Z5countPcS_Piii_param_2];
	ld.param.u32 	%r5, [_Z5countPcS_Piii_param_3];
	ld.param.u32 	%r4, [_Z5countPcS_Piii_param_4];
	mov.u32 	%r6, %tid.x;
	mov.u32 	%r7, %ntid.x;
	mov.u32 	%r8, %ctaid.x;
	mad.lo.s32 	%r1, %r7, %r8, %r6;
	add.s32 	%r9, %r4, %r1;
	setp.gt.s32 	%p1, %r9, %r5;
	@%p1 bra 	$L__BB0_6;
	setp.lt.s32 	%p2, %r4, 1;
	@%p2 bra 	$L__BB0_5;
	cvta.to.global.u64 	%rd1, %rd3;
	cvta.to.global.u64 	%rd2, %rd4;
	mov.b32 	%r13, 0;
	bra.uni 	$L__BB0_4;
$L__BB0_3:
	add.s32 	%r13, %r13, 1;
	setp.eq.s32 	%p4, %r13, %r4;
	@%p4 bra 	$L__BB0_5;
$L__BB0_4:
	add.s32 	%r11, %r13, %r1;
	cvt.s64.s32 	%rd6, %r11;
	add.s64 	%rd7, %rd1, %rd6;
	ld.global.u8 	%rs1, [%rd7];
	cvt.u64.u32 	%rd8, %r13;
	add.s64 	%rd9, %rd2, %rd8;
	ld.global.u8 	%rs2, [%rd9];
	setp.eq.s16 	%p3, %rs1, %rs2;
	@%p3 bra 	$L__BB0_3;
	bra.uni 	$L__BB0_6;
$L__BB0_5:
	cvta.to.global.u64 	%rd10, %rd5;
	atom.global.add.u32 	%r12, [%rd10], 1;
$L__BB0_6:
	ret;

}


// ===== COMPILED SASS (sm_100) =====

	.target	sm_100

	.elftype	@"ET_EXEC"


//--------------------- .note.nv.tkinfo           --------------------------
	.section	.note.nv.tkinfo,"",@"SHT_NOTE"
	.sectionflags	@"SHF_NOTE_NV_TKINFO"
	.tkinfo
        /*0018*/ 	.word	0x00000002
        /*0030*/ 	.string	""
        /*0030*/ 	.string	"ptxas"
        /*0030*/ 	.string	"Cuda compilation tools, release 13.0, V13.0.88"
        /*0030*/ 	.string	"Build cuda_13.0.r13.0/compiler.36424714_0"
        /*0030*/ 	.string	"-arch sm_100 -m 64 "



//--------------------- .note.nv.cuinfo           --------------------------
	.section	.note.nv.cuinfo,"",@"SHT_NOTE"
	.sectionflags	@"SHF_NOTE_NV_CUINFO"
        /*0018*/ 	.short	0x0002
        /*001a*/ 	.short	0x0064
        /*001c*/ 	.short	0x0082
	.zero		2


//--------------------- .nv.info                  --------------------------
	.section	.nv.info,"",@"SHT_CUDA_INFO"
	.align	4


	//----- nvinfo : EIATTR_REGCOUNT
	.align		4
        /*0000*/ 	.byte	0x04, 0x2f
        /*0002*/ 	.short	(.L_1 - .L_0)
	.align		4
.L_0:
        /*0004*/ 	.word	index@(_Z5countPcS_Piii)
        /*0008*/ 	.word	0x00000008


	//----- nvinfo : EIATTR_FRAME_SIZE
	.align		4
.L_1:
        /*000c*/ 	.byte	0x04, 0x11
        /*000e*/ 	.short	(.L_3 - .L_2)
	.align		4
.L_2:
        /*0010*/ 	.word	index@(_Z5countPcS_Piii)
        /*0014*/ 	.word	0x00000000


	//----- nvinfo : EIATTR_MIN_STACK_SIZE
	.align		4
.L_3:
        /*0018*/ 	.byte	0x04, 0x12
        /*001a*/ 	.short	(.L_5 - .L_4)
	.align		4
.L_4:
        /*001c*/ 	.word	index@(_Z5countPcS_Piii)
        /*0020*/ 	.word	0x00000000
.L_5:


//--------------------- .nv.compat                --------------------------
	.section	.nv.compat,"",@"SHT_CUDA_COMPAT_INFO"
	.align	4
        /*0000*/ 	.byte	0x02, 0x09, 0x00, 0x00, 0x02, 0x02, 0x01, 0x00, 0x02, 0x05, 0x05, 0x00, 0x03, 0x07, 0x01, 0x01
        /*0010*/ 	.byte	0x02, 0x03, 0x00, 0x00, 0x02, 0x06, 0x01, 0x00, 0x04, 0x0b, 0x08, 0x00, 0x09, 0x00, 0x00, 0x00
        /*0020*/ 	.byte	0x00, 0x00, 0x00, 0x00


//--------------------- .nv.info._Z5countPcS_Piii --------------------------
	.section	.nv.info._Z5countPcS_Piii,"",@"SHT_CUDA_INFO"
	.sectionflags	@""
	.align	4


	//----- nvinfo : EIATTR_CUDA_API_VERSION
	.align		4
        /*0000*/ 	.byte	0x04, 0x37
        /*0002*/ 	.short	(.L_7 - .L_6)
.L_6:
        /*0004*/ 	.word	0x00000082


	//----- nvinfo : EIATTR_KPARAM_INFO
	.align		4
.L_7:
        /*0008*/ 	.byte	0x04, 0x17
        /*000a*/ 	.short	(.L_9 - .L_8)
.L_8:
        /*000c*/ 	.word	0x00000000
        /*0010*/ 	.short	0x0004
        /*0012*/ 	.short	0x001c
        /*0014*/ 	.byte	0x00, 0xf0, 0x11, 0x00


	//----- nvinfo : EIATTR_KPARAM_INFO
	.align		4
.L_9:
        /*0018*/ 	.byte	0x04, 0x17
        /*001a*/ 	.short	(.L_11 - .L_10)
.L_10:
        /*001c*/ 	.word	0x00000000
        /*0020*/ 	.short	0x0003
        /*0022*/ 	.short	0x0018
        /*0024*/ 	.byte	0x00, 0xf0, 0x11, 0x00


	//----- nvinfo : EIATTR_KPARAM_INFO
	.align		4
.L_11:
        /*0028*/ 	.byte	0x04, 0x17
        /*002a*/ 	.short	(.L_13 - .L_12)
.L_12:
        /*002c*/ 	.word	0x00000000
        /*0030*/ 	.short	0x0002
        /*0032*/ 	.short	0x0010
        /*0034*/ 	.byte	0x00, 0xf5, 0x21, 0x00


	//----- nvinfo : EIATTR_KPARAM_INFO
	.align		4
.L_13:
        /*0038*/ 	.byte	0x04, 0x17
        /*003a*/ 	.short	(.L_15 - .L_14)
.L_14:
        /*003c*/ 	.word	0x00000000
        /*0040*/ 	.short	0x0001
        /*0042*/ 	.short	0x0008
        /*0044*/ 	.byte	0x00, 0xf5, 0x21, 0x00


	//----- nvinfo : EIATTR_KPARAM_INFO
	.align		4
.L_15:
        /*0048*/ 	.byte	0x04, 0x17
        /*004a*/ 	.short	(.L_17 - .L_16)
.L_16:
        /*004c*/ 	.word	0x00000000
        /*0050*/ 	.short	0x0000
        /*0052*/ 	.short	0x0000
        /*0054*/ 	.byte	0x00, 0xf5, 0x21, 0x00


	//----- nvinfo : EIATTR_SPARSE_MMA_MASK
	.align		4
.L_17:
        /*0058*/ 	.byte	0x03, 0x50
        /*005a*/ 	.short	0x0000


	//----- nvinfo : EIATTR_MAXREG_COUNT
	.align		4
        /*005c*/ 	.byte	0x03, 0x1b
        /*005e*/ 	.short	0x00ff


	//----- nvinfo : EIATTR_MERCURY_ISA_VERSION
	.align		4
        /*0060*/ 	.byte	0x03, 0x5f
        /*0062*/ 	.short	0x0101


	//----- nvinfo : EIATTR_INT_WARP_WIDE_INSTR_OFFSETS
	.align		4
        /*0064*/ 	.byte	0x04, 0x31
        /*0066*/ 	.short	(.L_19 - .L_18)


	//   ....[0]....
.L_18:
        /*0068*/ 	.word	0x000001f0


	//----- nvinfo : EIATTR_VRC_CTA_INIT_COUNT
	.align		4
.L_19:
        /*006c*/ 	.byte	0x02, 0x4a
	.zero		1
	.zero		1


	//----- nvinfo : EIATTR_EXIT_INSTR_OFFSETS
	.align		4
        /*0070*/ 	.byte	0x04, 0x1c
        /*0072*/ 	.short	(.L_21 - .L_20)


	//   ....[0]....
.L_20:
        /*0074*/ 	.word	0x00000080


	//   ....[1]....
        /*0078*/ 	.word	0x000001b0


	//   ....[2]....
        /*007c*/ 	.word	0x00000240


	//----- nvinfo : EIATTR_CBANK_PARAM_SIZE
	.align		4
.L_21:
        /*0080*/ 	.byte	0x03, 0x19
        /*0082*/ 	.short	0x0020


	//----- nvinfo : EIATTR_PARAM_CBANK
	.align		4
        /*0084*/ 	.byte	0x04, 0x0a
        /*0086*/ 	.short	(.L_23 - .L_22)
	.align		4
.L_22:
        /*0088*/ 	.word	index@(.nv.constant0._Z5countPcS_Piii)
        /*008c*/ 	.short	0x0380
        /*008e*/ 	.short	0x0020


	//----- nvinfo : EIATTR_SW_WAR
	.align		4
.L_23:
        /*0090*/ 	.byte	0x04, 0x36
        /*0092*/ 	.short	(.L_25 - .L_24)
.L_24:
        /*0094*/ 	.word	0x00000008
.L_25:


//--------------------- .nv.callgraph             --------------------------
	.section	.nv.callgraph,"",@"SHT_CUDA_CALLGRAPH"
	.align	4
	.sectionentsize	8
	.align		4
        /*0000*/ 	.word	0x00000000
	.align		4
        /*0004*/ 	.word	0xffffffff
	.align		4
        /*0008*/ 	.word	0x00000000
	.align		4
        /*000c*/ 	.word	0xfffffffe
	.align		4
        /*0010*/ 	.word	0x00000000
	.align		4
        /*0014*/ 	.word	0xfffffffd
	.align		4
        /*0018*/ 	.word	0x00000000
	.align		4
        /*001c*/ 	.word	0xfffffffc


//--------------------- .text._Z5countPcS_Piii    --------------------------
	.section	.text._Z5countPcS_Piii,"ax",@progbits
	.align	128
        .global         _Z5countPcS_Piii
        .type           _Z5countPcS_Piii,@function
        .size           _Z5countPcS_Piii,(.L_x_3 - _Z5countPcS_Piii)
        .other          _Z5countPcS_Piii,@"STO_CUDA_ENTRY STV_DEFAULT"
_Z5countPcS_Piii:
.text._Z5countPcS_Piii:
[----:B------:R-:W-:Y:S01]  /*0000*/  LDC R1, c[0x0][0x37c] ;  /* 0x0000df00ff017b82 */ /* 0x000fe20000000800 */
[----:B------:R-:W0:Y:S01]  /*0010*/  S2R R0, SR_TID.X ;  /* 0x0000000000007919 */ /* 0x000e220000002100 */
[----:B------:R-:W0:Y:S01]  /*0020*/  LDCU UR4, c[0x0][0x360] ;  /* 0x00006c00ff0477ac */ /* 0x000e220008000800 */
[----:B------:R-:W0:Y:S01]  /*0030*/  S2R R3, SR_CTAID.X ;  /* 0x0000000000037919 */ /* 0x000e220000002500 */
[----:B------:R-:W1:Y:S01]  /*0040*/  LDCU.64 UR8, c[0x0][0x398] ;  /* 0x00007300ff0877ac */ /* 0x000e620008000a00 */
[----:B0-----:R-:W-:-:S04]  /*0050*/  IMAD R0, R3, UR4, R0 ;  /* 0x0000000403007c24 */ /* 0x001fc8000f8e0200 */
[----:B-1----:R-:W-:-:S05]  /*0060*/  VIADD R2, R0, UR9 ;  /* 0x0000000900027c36 */ /* 0x002fca0008000000 */
[----:B------:R-:W-:-:S13]  /*0070*/  ISETP.GT.AND P0, PT, R2, UR8, PT ;  /* 0x0000000802007c0c */ /* 0x000fda000bf04270 */
[----:B------:R-:W-:Y:S05]  /*0080*/  @P0 EXIT ;  /* 0x000000000000094d */ /* 0x000fea0003800000 */
[----:B------:R-:W-:Y:S01]  /*0090*/  UISETP.GE.AND UP0, UPT, UR9, 0x1, UPT ;  /* 0x000000010900788c */ /* 0x000fe2000bf06270 */
[----:B------:R-:W0:Y:S08]  /*00a0*/  LDCU.64 UR6, c[0x0][0x358] ;  /* 0x00006b00ff0677ac */ /* 0x000e300008000a00 */
[----:B------:R-:W-:Y:S05]  /*00b0*/  BRA.U !UP0, `(.L_x_0) ;  /* 0x0000000108447547 */ /* 0x000fea000b800000 */
[----:B------:R-:W1:Y:S01]  /*00c0*/  LDCU UR9, c[0x0][0x39c] ;  /* 0x00007380ff0977ac */ /* 0x000e620008000800 */
[----:B------:R-:W2:Y:S01]  /*00d0*/  LDCU.128 UR12, c[0x0][0x380] ;  /* 0x00007000ff0c77ac */ /* 0x000ea20008000c00 */
[----:B------:R-:W-:-:S05]  /*00e0*/  UMOV UR4, URZ ;  /* 0x000000ff00047c82 */ /* 0x000fca0008000000 */
.L_x_1:
[----:B--2---:R-:W-:Y:S02]  /*00f0*/  UIADD3 UR5, UP0, UPT, UR4, UR14, URZ ;  /* 0x0000000e04057290 */ /* 0x004fe4000ff1e0ff */
[----:B------:R-:W-:Y:S02]  /*0100*/  VIADD R3, R0, UR4 ;  /* 0x0000000400037c36 */ /* 0x000fe40008000000 */
[----:B------:R-:W-:-:S03]  /*0110*/  UIADD3.X UR8, UPT, UPT, URZ, UR15, URZ, UP0, !UPT ;  /* 0x0000000fff087290 */ /* 0x000fc600087fe4ff */
[C---:B------:R-:W-:Y:S01]  /*0120*/  IADD3 R2, P0, PT, R3.reuse, UR12, RZ ;  /* 0x0000000c03027c10 */ /* 0x040fe2000ff1e0ff */
[----:B------:R-:W-:Y:S02]  /*0130*/  IMAD.U32 R4, RZ, RZ, UR5 ;  /* 0x00000005ff047e24 */ /* 0x000fe4000f8e00ff */
[----:B------:R-:W-:Y:S01]  /*0140*/  IMAD.U32 R5, RZ, RZ, UR8 ;  /* 0x00000008ff057e24 */ /* 0x000fe2000f8e00ff */
[----:B------:R-:W-:-:S05]  /*0150*/  LEA.HI.X.SX32 R3, R3, UR13, 0x1, P0 ;  /* 0x0000000d03037c11 */ /* 0x000fca00080f0eff */
[----:B0-----:R-:W2:Y:S04]  /*0160*/  LDG.E.U8 R2, desc[UR6][R2.64] ;  /* 0x0000000602027981 */ /* 0x001ea8000c1e1100 */
[----:B------:R-:W2:Y:S01]  /*0170*/  LDG.E.U8 R5, desc[UR6][R4.64] ;  /* 0x0000000604057981 */ /* 0x000ea2000c1e1100 */
[----:B------:R-:W-:-:S04]  /*0180*/  UIADD3 UR4, UPT, UPT, UR4, 0x1, URZ ;  /* 0x0000000104047890 */ /* 0x000fc8000fffe0ff */
[----:B-1----:R-:W-:Y:S01]  /*0190*/  UISETP.NE.AND UP0, UPT, UR4, UR9, UPT ;  /* 0x000000090400728c */ /* 0x002fe2000bf05270 */
[----:B--2---:R-:W-:-:S13]  /*01a0*/  ISETP.NE.AND P0, PT, R2, R5, PT ;  /* 0x000000050200720c */ /* 0x004fda0003f05270 */
[----:B------:R-:W-:Y:S05]  /*01b0*/  @P0 EXIT ;  /* 0x000000000000094d */ /* 0x000fea0003800000 */
[----:B------:R-:W-:Y:S05]  /*01c0*/  BRA.U UP0, `(.L_x_1) ;  /* 0xfffffffd00c87547 */ /* 0x000fea000b83ffff */
.L_x_0:
[----:B------:R-:W1:Y:S01]  /*01d0*/  S2R R0, SR_LANEID ;  /* 0x0000000000007919 */ /* 0x000e620000000000 */
[----:B------:R-:W0:Y:S01]  /*01e0*/  LDC.64 R2, c[0x0][0x390] ;  /* 0x0000e400ff027b82 */ /* 0x000e220000000a00 */
[----:B------:R-:W-:Y:S02]  /*01f0*/  VOTEU.ANY UR5, UPT, PT ;  /* 0x0000000000057886 */ /* 0x000fe400038e0100 */
[----:B------:R-:W-:Y:S02]  /*0200*/  UFLO.U32 UR8, UR5 ;  /* 0x00000005000872bd */ /* 0x000fe400080e0000 */
[----:B------:R-:W0:Y:S04]  /*0210*/  POPC R5, UR5 ;  /* 0x0000000500057d09 */ /* 0x000e280008000000 */
[----:B-1----:R-:W-:-:S13]  /*0220*/  ISETP.EQ.U32.AND P0, PT, R0, UR8, PT ;  /* 0x0000000800007c0c */ /* 0x002fda000bf02070 */
[----:B0-----:R-:W-:Y:S01]  /*0230*/  @P0 REDG.E.ADD.STRONG.GPU desc[UR6][R2.64], R5 ;  /* 0x000000050200098e */ /* 0x001fe2000c12e106 */
[----:B------:R-:W-:Y:S05]  /*0240*/  EXIT ;  /* 0x000000000000794d */ /* 0x000fea0003800000 */
.L_x_2:
[----:B------:R-:W-:-:S00]  /*0250*/  BRA `(.L_x_2) ;  /* 0xfffffffc00fc7947 */ /* 0x000fc0000383ffff */
[----:B------:R-:W-:-:S00]  /*0260*/  NOP ;  /* 0x0000000000007918 */ /* 0x000fc00000000000 */
        /* <DEDUP_REMOVED lines=9> */
.L_x_3:


//--------------------- .nv.shared.reserved.0     --------------------------
	.section	.nv.shared.reserved.0,"aw",@nobits
	.weak		__nv_reservedSMEM_offset_0_alias
	.size		__nv_reservedSMEM_offset_0_alias, 0, 64
	.other		__nv_reservedSMEM_offset_0_alias,@"STO_CUDA_RESERVED_SHARED STV_DEFAULT"
__nv_reservedSMEM_offset_0_alias:
	.zero		0
	.zero		64


//--------------------- .nv.constant0._Z5countPcS_Piii --------------------------
	.section	.nv.constant0._Z5countPcS_Piii,"a",@progbits
	.sectionflags	@""
	.align	4
.nv.constant0._Z5countPcS_Piii:
	.zero		928


//--------------------- SYMBOLS --------------------------

	.type		.nv.reservedSmem.offset0,@object
	.size		.nv.reservedSmem.offset0,0x4
